//
// Generated by NVIDIA NVVM Compiler
//
// Compiler Build ID: CL-36424714
// Cuda compilation tools, release 13.0, V13.0.88
// Based on NVVM 20.0.0
//

.version 9.0
.target sm_100
.address_size 64

	// .globl	_Z33MatrixVectorMultUsingSharedMemoryPiS_S_ii
// _ZZ33MatrixVectorMultUsingSharedMemoryPiS_S_iiE12sharedMemory has been demoted

.visible .entry _Z33MatrixVectorMultUsingSharedMemoryPiS_S_ii(
	.param .u64 .ptr .align 1 _Z33MatrixVectorMultUsingSharedMemoryPiS_S_ii_param_0,
	.param .u64 .ptr .align 1 _Z33MatrixVectorMultUsingSharedMemoryPiS_S_ii_param_1,
	.param .u64 .ptr .align 1 _Z33MatrixVectorMultUsingSharedMemoryPiS_S_ii_param_2,
	.param .u32 _Z33MatrixVectorMultUsingSharedMemoryPiS_S_ii_param_3,
	.param .u32 _Z33MatrixVectorMultUsingSharedMemoryPiS_S_ii_param_4
)
{
	.reg .pred 	%p<11>;
	.reg .b32 	%r<169>;
	.reg .b64 	%rd<20>;
	// demoted variable
	.shared .align 4 .b8 _ZZ33MatrixVectorMultUsingSharedMemoryPiS_S_iiE12sharedMemory[2048];
	ld.param.u64 	%rd4, [_Z33MatrixVectorMultUsingSharedMemoryPiS_S_ii_param_0];
	ld.param.u64 	%rd5, [_Z33MatrixVectorMultUsingSharedMemoryPiS_S_ii_param_1];
	ld.param.u64 	%rd3, [_Z33MatrixVectorMultUsingSharedMemoryPiS_S_ii_param_2];
	ld.param.u32 	%r42, [_Z33MatrixVectorMultUsingSharedMemoryPiS_S_ii_param_3];
	ld.param.u32 	%r41, [_Z33MatrixVectorMultUsingSharedMemoryPiS_S_ii_param_4];
	cvta.to.global.u64 	%rd1, %rd4;
	cvta.to.global.u64 	%rd6, %rd5;
	mov.u32 	%r43, %tid.x;
	mov.u32 	%r44, %ntid.x;
	mov.u32 	%r45, %ctaid.x;
	mad.lo.s32 	%r1, %r44, %r45, %r43;
	mul.wide.u32 	%rd7, %r43, 4;
	add.s64 	%rd8, %rd6, %rd7;
	ld.global.u32 	%r46, [%rd8];
	shl.b32 	%r47, %r43, 2;
	mov.u32 	%r48, _ZZ33MatrixVectorMultUsingSharedMemoryPiS_S_iiE12sharedMemory;
	add.s32 	%r49, %r48, %r47;
	st.shared.u32 	[%r49], %r46;
	bar.sync 	0;
	setp.ge.s32 	%p1, %r1, %r42;
	@%p1 bra 	$L__BB0_15;
	setp.lt.s32 	%p2, %r41, 1;
	mov.b32 	%r168, 0;
	@%p2 bra 	$L__BB0_14;
	mul.lo.s32 	%r2, %r41, %r1;
	and.b32  	%r3, %r41, 15;
	setp.lt.u32 	%p3, %r41, 16;
	mov.b32 	%r168, 0;
	mov.u32 	%r160, %r168;
	@%p3 bra 	$L__BB0_5;
	and.b32  	%r160, %r41, 2147483632;
	neg.s32 	%r153, %r160;
	add.s32 	%r151, %r48, 32;
	add.s64 	%rd2, %rd1, 32;
	mov.b32 	%r168, 0;
	mov.u32 	%r152, %r2;
$L__BB0_4:
	.pragma "nounroll";
	mul.wide.s32 	%rd9, %r152, 4;
	add.s64 	%rd10, %rd2, %rd9;
	ld.global.u32 	%r56, [%rd10+-32];
	ld.shared.u32 	%r57, [%r151+-32];
	mad.lo.s32 	%r58, %r57, %r56, %r168;
	ld.global.u32 	%r59, [%rd10+-28];
	ld.shared.u32 	%r60, [%r151+-28];
	mad.lo.s32 	%r61, %r60, %r59, %r58;
	ld.global.u32 	%r62, [%rd10+-24];
	ld.shared.u32 	%r63, [%r151+-24];
	mad.lo.s32 	%r64, %r63, %r62, %r61;
	ld.global.u32 	%r65, [%rd10+-20];
	ld.shared.u32 	%r66, [%r151+-20];
	mad.lo.s32 	%r67, %r66, %r65, %r64;
	ld.global.u32 	%r68, [%rd10+-16];
	ld.shared.u32 	%r69, [%r151+-16];
	mad.lo.s32 	%r70, %r69, %r68, %r67;
	ld.global.u32 	%r71, [%rd10+-12];
	ld.shared.u32 	%r72, [%r151+-12];
	mad.lo.s32 	%r73, %r72, %r71, %r70;
	ld.global.u32 	%r74, [%rd10+-8];
	ld.shared.u32 	%r75, [%r151+-8];
	mad.lo.s32 	%r76, %r75, %r74, %r73;
	ld.global.u32 	%r77, [%rd10+-4];
	ld.shared.u32 	%r78, [%r151+-4];
	mad.lo.s32 	%r79, %r78, %r77, %r76;
	ld.global.u32 	%r80, [%rd10];
	ld.shared.u32 	%r81, [%r151];
	mad.lo.s32 	%r82, %r81, %r80, %r79;
	ld.global.u32 	%r83, [%rd10+4];
	ld.shared.u32 	%r84, [%r151+4];
	mad.lo.s32 	%r85, %r84, %r83, %r82;
	ld.global.u32 	%r86, [%rd10+8];
	ld.shared.u32 	%r87, [%r151+8];
	mad.lo.s32 	%r88, %r87, %r86, %r85;
	ld.global.u32 	%r89, [%rd10+12];
	ld.shared.u32 	%r90, [%r151+12];
	mad.lo.s32 	%r91, %r90, %r89, %r88;
	ld.global.u32 	%r92, [%rd10+16];
	ld.shared.u32 	%r93, [%r151+16];
	mad.lo.s32 	%r94, %r93, %r92, %r91;
	ld.global.u32 	%r95, [%rd10+20];
	ld.shared.u32 	%r96, [%r151+20];
	mad.lo.s32 	%r97, %r96, %r95, %r94;
	ld.global.u32 	%r98, [%rd10+24];
	ld.shared.u32 	%r99, [%r151+24];
	mad.lo.s32 	%r100, %r99, %r98, %r97;
	ld.global.u32 	%r101, [%rd10+28];
	ld.shared.u32 	%r102, [%r151+28];
	mad.lo.s32 	%r168, %r102, %r101, %r100;
	add.s32 	%r153, %r153, 16;
	add.s32 	%r152, %r152, 16;
	add.s32 	%r151, %r151, 64;
	setp.ne.s32 	%p4, %r153, 0;
	@%p4 bra 	$L__BB0_4;
$L__BB0_5:
	setp.eq.s32 	%p5, %r3, 0;
	@%p5 bra 	$L__BB0_14;
	and.b32  	%r17, %r41, 7;
	setp.lt.u32 	%p6, %r3, 8;
	@%p6 bra 	$L__BB0_8;
	add.s32 	%r104, %r160, %r2;
	mul.wide.s32 	%rd11, %r104, 4;
	add.s64 	%rd12, %rd1, %rd11;
	ld.global.u32 	%r105, [%rd12];
	shl.b32 	%r106, %r160, 2;
	add.s32 	%r108, %r48, %r106;
	ld.shared.u32 	%r109, [%r108];
	mad.lo.s32 	%r110, %r109, %r105, %r168;
	ld.global.u32 	%r111, [%rd12+4];
	ld.shared.u32 	%r112, [%r108+4];
	mad.lo.s32 	%r113, %r112, %r111, %r110;
	ld.global.u32 	%r114, [%rd12+8];
	ld.shared.u32 	%r115, [%r108+8];
	mad.lo.s32 	%r116, %r115, %r114, %r113;
	ld.global.u32 	%r117, [%rd12+12];
	ld.shared.u32 	%r118, [%r108+12];
	mad.lo.s32 	%r119, %r118, %r117, %r116;
	ld.global.u32 	%r120, [%rd12+16];
	ld.shared.u32 	%r121, [%r108+16];
	mad.lo.s32 	%r122, %r121, %r120, %r119;
	ld.global.u32 	%r123, [%rd12+20];
	ld.shared.u32 	%r124, [%r108+20];
	mad.lo.s32 	%r125, %r124, %r123, %r122;
	ld.global.u32 	%r126, [%rd12+24];
	ld.shared.u32 	%r127, [%r108+24];
	mad.lo.s32 	%r128, %r127, %r126, %r125;
	ld.global.u32 	%r129, [%rd12+28];
	ld.shared.u32 	%r130, [%r108+28];
	mad.lo.s32 	%r168, %r130, %r129, %r128;
	add.s32 	%r160, %r160, 8;
$L__BB0_8:
	setp.eq.s32 	%p7, %r17, 0;
	@%p7 bra 	$L__BB0_14;
	and.b32  	%r23, %r41, 3;
	setp.lt.u32 	%p8, %r17, 4;
	@%p8 bra 	$L__BB0_11;
	add.s32 	%r132, %r160, %r2;
	mul.wide.s32 	%rd13, %r132, 4;
	add.s64 	%rd14, %rd1, %rd13;
	ld.global.u32 	%r133, [%rd14];
	shl.b32 	%r134, %r160, 2;
	add.s32 	%r136, %r48, %r134;
	ld.shared.u32 	%r137, [%r136];
	mad.lo.s32 	%r138, %r137, %r133, %r168;
	ld.global.u32 	%r139, [%rd14+4];
	ld.shared.u32 	%r140, [%r136+4];
	mad.lo.s32 	%r141, %r140, %r139, %r138;
	ld.global.u32 	%r142, [%rd14+8];
	ld.shared.u32 	%r143, [%r136+8];
	mad.lo.s32 	%r144, %r143, %r142, %r141;
	ld.global.u32 	%r145, [%rd14+12];
	ld.shared.u32 	%r146, [%r136+12];
	mad.lo.s32 	%r168, %r146, %r145, %r144;
	add.s32 	%r160, %r160, 4;
$L__BB0_11:
	setp.eq.s32 	%p9, %r23, 0;
	@%p9 bra 	$L__BB0_14;
	shl.b32 	%r147, %r160, 2;
	add.s32 	%r166, %r48, %r147;
	add.s32 	%r165, %r160, %r2;
	neg.s32 	%r164, %r23;
$L__BB0_13:
	.pragma "nounroll";
	mul.wide.s32 	%rd15, %r165, 4;
	add.s64 	%rd16, %rd1, %rd15;
	ld.global.u32 	%r149, [%rd16];
	ld.shared.u32 	%r150, [%r166];
	mad.lo.s32 	%r168, %r150, %r149, %r168;
	add.s32 	%r166, %r166, 4;
	add.s32 	%r165, %r165, 1;
	add.s32 	%r164, %r164, 1;
	setp.ne.s32 	%p10, %r164, 0;
	@%p10 bra 	$L__BB0_13;
$L__BB0_14:
	cvta.to.global.u64 	%rd17, %rd3;
	mul.wide.s32 	%rd18, %r1, 4;
	add.s64 	%rd19, %rd17, %rd18;
	st.global.u32 	[%rd19], %r168;
$L__BB0_15:
	ret;

}


// ===== COMPILED SASS (sm_100) =====

	.target	sm_100

	.elftype	@"ET_EXEC"


//--------------------- .note.nv.tkinfo           --------------------------
	.section	.note.nv.tkinfo,"",@"SHT_NOTE"
	.sectionflags	@"SHF_NOTE_NV_TKINFO"
	.tkinfo
        /*0018*/ 	.word	0x00000002
        /*0030*/ 	.string	""
        /*0030*/ 	.string	"ptxas"
        /*0030*/ 	.string	"Cuda compilation tools, release 13.0, V13.0.88"
        /*0030*/ 	.string	"Build cuda_13.0.r13.0/compiler.36424714_0"
        /*0030*/ 	.string	"-arch sm_100 -m 64 "



//--------------------- .note.nv.cuinfo           --------------------------
	.section	.note.nv.cuinfo,"",@"SHT_NOTE"
	.sectionflags	@"SHF_NOTE_NV_CUINFO"
        /*0018*/ 	.short	0x0002
        /*001a*/ 	.short	0x0064
        /*001c*/ 	.short	0x0082
	.zero		2


//--------------------- .nv.info                  --------------------------
	.section	.nv.info,"",@"SHT_CUDA_INFO"
	.align	4


	//----- nvinfo : EIATTR_REGCOUNT
	.align		4
        /*0000*/ 	.byte	0x04, 0x2f
        /*0002*/ 	.short	(.L_1 - .L_0)
	.align		4
.L_0:
        /*0004*/ 	.word	index@(_Z33MatrixVectorMultUsingSharedMemoryPiS_S_ii)
        /*0008*/ 	.word	0x00000020


	//----- nvinfo : EIATTR_FRAME_SIZE
	.align		4
.L_1:
        /*000c*/ 	.byte	0x04, 0x11
        /*000e*/ 	.short	(.L_3 - .L_2)
	.align		4
.L_2:
        /*0010*/ 	.word	index@(_Z33MatrixVectorMultUsingSharedMemoryPiS_S_ii)
        /*0014*/ 	.word	0x00000000


	//----- nvinfo : EIATTR_MIN_STACK_SIZE
	.align		4
.L_3:
        /*0018*/ 	.byte	0x04, 0x12
        /*001a*/ 	.short	(.L_5 - .L_4)
	.align		4
.L_4:
        /*001c*/ 	.word	index@(_Z33MatrixVectorMultUsingSharedMemoryPiS_S_ii)
        /*0020*/ 	.word	0x00000000
.L_5:


//--------------------- .nv.compat                --------------------------
	.section	.nv.compat,"",@"SHT_CUDA_COMPAT_INFO"
	.align	4
        /*0000*/ 	.byte	0x02, 0x09, 0x00, 0x00, 0x02, 0x02, 0x01, 0x00, 0x02, 0x05, 0x05, 0x00, 0x03, 0x07, 0x01, 0x01
        /*0010*/ 	.byte	0x02, 0x03, 0x00, 0x00, 0x02, 0x06, 0x01, 0x00, 0x04, 0x0b, 0x08, 0x00, 0x09, 0x00, 0x00, 0x00
        /*0020*/ 	.byte	0x00, 0x00, 0x00, 0x00


//--------------------- .nv.info._Z33MatrixVectorMultUsingSharedMemoryPiS_S_ii --------------------------
	.section	.nv.info._Z33MatrixVectorMultUsingSharedMemoryPiS_S_ii,"",@"SHT_CUDA_INFO"
	.sectionflags	@""
	.align	4


	//----- nvinfo : EIATTR_CUDA_API_VERSION
	.align		4
        /*0000*/ 	.byte	0x04, 0x37
        /*0002*/ 	.short	(.L_7 - .L_6)
.L_6:
        /*0004*/ 	.word	0x00000082


	//----- nvinfo : EIATTR_KPARAM_INFO
	.align		4
.L_7:
        /*0008*/ 	.byte	0x04, 0x17
        /*000a*/ 	.short	(.L_9 - .L_8)
.L_8:
        /*000c*/ 	.word	0x00000000
        /*0010*/ 	.short	0x0004
        /*0012*/ 	.short	0x001c
        /*0014*/ 	.byte	0x00, 0xf0, 0x11, 0x00


	//----- nvinfo : EIATTR_KPARAM_INFO
	.align		4
.L_9:
        /*0018*/ 	.byte	0x04, 0x17
        /*001a*/ 	.short	(.L_11 - .L_10)
.L_10:
        /*001c*/ 	.word	0x00000000
        /*0020*/ 	.short	0x0003
        /*0022*/ 	.short	0x0018
        /*0024*/ 	.byte	0x00, 0xf0, 0x11, 0x00


	//----- nvinfo : EIATTR_KPARAM_INFO
	.align		4
.L_11:
        /*0028*/ 	.byte	0x04, 0x17
        /*002a*/ 	.short	(.L_13 - .L_12)
.L_12:
        /*002c*/ 	.word	0x00000000
        /*0030*/ 	.short	0x0002
        /*0032*/ 	.short	0x0010
        /*0034*/ 	.byte	0x00, 0xf5, 0x21, 0x00


	//----- nvinfo : EIATTR_KPARAM_INFO
	.align		4
.L_13:
        /*0038*/ 	.byte	0x04, 0x17
        /*003a*/ 	.short	(.L_15 - .L_14)
.L_14:
        /*003c*/ 	.word	0x00000000
        /*0040*/ 	.short	0x0001
        /*0042*/ 	.short	0x0008
        /*0044*/ 	.byte	0x00, 0xf5, 0x21, 0x00


	//----- nvinfo : EIATTR_KPARAM_INFO
	.align		4
.L_15:
        /*0048*/ 	.byte	0x04, 0x17
        /*004a*/ 	.short	(.L_17 - .L_16)
.L_16:
        /*004c*/ 	.word	0x00000000
        /*0050*/ 	.short	0x0000
        /*0052*/ 	.short	0x0000
        /*0054*/ 	.byte	0x00, 0xf5, 0x21, 0x00


	//----- nvinfo : EIATTR_SPARSE_MMA_MASK
	.align		4
.L_17:
        /*0058*/ 	.byte	0x03, 0x50
        /*005a*/ 	.short	0x0000


	//----- nvinfo : EIATTR_MAXREG_COUNT
	.align		4
        /*005c*/ 	.byte	0x03, 0x1b
        /*005e*/ 	.short	0x00ff


	//----- nvinfo : EIATTR_NUM_BARRIERS
	.align		4
        /*0060*/ 	.byte	0x02, 0x4c
        /*0062*/ 	.byte	0x01
	.zero		1


	//----- nvinfo : EIATTR_MERCURY_ISA_VERSION
	.align		4
        /*0064*/ 	.byte	0x03, 0x5f
        /*0066*/ 	.short	0x0101


	//----- nvinfo : EIATTR_VRC_CTA_INIT_COUNT
	.align		4
        /*0068*/ 	.byte	0x02, 0x4a
	.zero		1
	.zero		1


	//----- nvinfo : EIATTR_EXIT_INSTR_OFFSETS
	.align		4
        /*006c*/ 	.byte	0x04, 0x1c
        /*006e*/ 	.short	(.L_19 - .L_18)


	//   ....[0]....
.L_18:
        /*0070*/ 	.word	0x00000110


	//   ....[1]....
        /*0074*/ 	.word	0x00000910


	//----- nvinfo : EIATTR_CBANK_PARAM_SIZE
	.align		4
.L_19:
        /*0078*/ 	.byte	0x03, 0x19
        /*007a*/ 	.short	0x0020


	//----- nvinfo : EIATTR_PARAM_CBANK
	.align		4
        /*007c*/ 	.byte	0x04, 0x0a
        /*007e*/ 	.short	(.L_21 - .L_20)
	.align		4
.L_20:
        /*0080*/ 	.word	index@(.nv.constant0._Z33MatrixVectorMultUsingSharedMemoryPiS_S_ii)
        /*0084*/ 	.short	0x0380
        /*0086*/ 	.short	0x0020


	//----- nvinfo : EIATTR_SW_WAR
	.align		4
.L_21:
        /*0088*/ 	.byte	0x04, 0x36
        /*008a*/ 	.short	(.L_23 - .L_22)
.L_22:
        /*008c*/ 	.word	0x00000008
.L_23:


//--------------------- .nv.callgraph             --------------------------
	.section	.nv.callgraph,"",@"SHT_CUDA_CALLGRAPH"
	.align	4
	.sectionentsize	8
	.align		4
        /*0000*/ 	.word	0x00000000
	.align		4
        /*0004*/ 	.word	0xffffffff
	.align		4
        /*0008*/ 	.word	0x00000000
	.align		4
        /*000c*/ 	.word	0xfffffffe
	.align		4
        /*0010*/ 	.word	0x00000000
	.align		4
        /*0014*/ 	.word	0xfffffffd
	.align		4
        /*0018*/ 	.word	0x00000000
	.align		4
        /*001c*/ 	.word	0xfffffffc


//--------------------- .text._Z33MatrixVectorMultUsingSharedMemoryPiS_S_ii --------------------------
	.section	.text._Z33MatrixVectorMultUsingSharedMemoryPiS_S_ii,"ax",@progbits
	.align	128
        .global         _Z33MatrixVectorMultUsingSharedMemoryPiS_S_ii
        .type           _Z33MatrixVectorMultUsingSharedMemoryPiS_S_ii,@function
        .size           _Z33MatrixVectorMultUsingSharedMemoryPiS_S_ii,(.L_x_7 - _Z33MatrixVectorMultUsingSharedMemoryPiS_S_ii)
        .other          _Z33MatrixVectorMultUsingSharedMemoryPiS_S_ii,@"STO_CUDA_ENTRY STV_DEFAULT"
_Z33MatrixVectorMultUsingSharedMemoryPiS_S_ii:
.text._Z33MatrixVectorMultUsingSharedMemoryPiS_S_ii:
[----:B------:R-:W-:Y:S01]  /*0000*/  LDC R1, c[0x0][0x37c] ;  /* 0x0000df00ff017b82 */ /* 0x000fe20000000800 */
[----:B------:R-:W0:Y:S07]  /*0010*/  S2R R5, SR_TID.X ;  /* 0x0000000000057919 */ /* 0x000e2e0000002100 */
[----:B------:R-:W0:Y:S01]  /*0020*/  LDC.64 R2, c[0x0][0x388] ;  /* 0x0000e200ff027b82 */ /* 0x000e220000000a00 */
[----:B------:R-:W1:Y:S01]  /*0030*/  LDCU.64 UR12, c[0x0][0x358] ;  /* 0x00006b00ff0c77ac */ /* 0x000e620008000a00 */
[----:B------:R-:W2:Y:S06]  /*0040*/  S2R R0, SR_CTAID.X ;  /* 0x0000000000007919 */ /* 0x000eac0000002500 */
[----:B------:R-:W3:Y:S01]  /*0050*/  S2UR UR5, SR_CgaCtaId ;  /* 0x00000000000579c3 */ /* 0x000ee20000008800 */
[----:B------:R-:W2:Y:S01]  /*0060*/  LDCU UR6, c[0x0][0x360] ;  /* 0x00006c00ff0677ac */ /* 0x000ea20008000800 */
[----:B------:R-:W4:Y:S01]  /*0070*/  LDCU UR7, c[0x0][0x398] ;  /* 0x00007300ff0777ac */ /* 0x000f220008000800 */
[----:B0-----:R-:W-:-:S06]  /*0080*/  IMAD.WIDE.U32 R2, R5, 0x4, R2 ;  /* 0x0000000405027825 */ /* 0x001fcc00078e0002 */
[----:B-1----:R-:W5:Y:S01]  /*0090*/  LDG.E R2, desc[UR12][R2.64] ;  /* 0x0000000c02027981 */ /* 0x002f62000c1e1900 */
[----:B------:R-:W-:Y:S01]  /*00a0*/  UMOV UR4, 0x400 ;  /* 0x0000040000047882 */ /* 0x000fe20000000000 */
[----:B--2---:R-:W-:Y:S01]  /*00b0*/  IMAD R0, R0, UR6, R5 ;  /* 0x0000000600007c24 */ /* 0x004fe2000f8e0205 */
[----:B---3--:R-:W-:-:S04]  /*00c0*/  ULEA UR5, UR5, UR4, 0x18 ;  /* 0x0000000405057291 */ /* 0x008fc8000f8ec0ff */
[----:B----4-:R-:W-:Y:S02]  /*00d0*/  ISETP.GE.AND P0, PT, R0, UR7, PT ;  /* 0x0000000700007c0c */ /* 0x010fe4000bf06270 */
[----:B------:R-:W-:-:S05]  /*00e0*/  LEA R5, R5, UR5, 0x2 ;  /* 0x0000000505057c11 */ /* 0x000fca000f8e10ff */
[----:B-----5:R0:W-:Y:S01]  /*00f0*/  STS [R5], R2 ;  /* 0x0000000205007388 */ /* 0x0201e20000000800 */
[----:B------:R-:W-:Y:S06]  /*0100*/  BAR.SYNC.DEFER_BLOCKING 0x0 ;  /* 0x0000000000007b1d */ /* 0x000fec0000010000 */
[----:B------:R-:W-:Y:S05]  /*0110*/  @P0 EXIT ;  /* 0x000000000000094d */ /* 0x000fea0003800000 */
[----:B------:R-:W1:Y:S01]  /*0120*/  LDCU UR8, c[0x0][0x39c] ;  /* 0x00007380ff0877ac */ /* 0x000e620008000800 */
[----:B------:R-:W-:Y:S01]  /*0130*/  HFMA2 R15, -RZ, RZ, 0, 0 ;  /* 0x00000000ff0f7431 */ /* 0x000fe200000001ff */
[----:B-1----:R-:W-:-:S09]  /*0140*/  UISETP.GE.AND UP0, UPT, UR8, 0x1, UPT ;  /* 0x000000010800788c */ /* 0x002fd2000bf06270 */
[----:B------:R-:W-:Y:S05]  /*0150*/  BRA.U !UP0, `(.L_x_0) ;  /* 0x0000000508e07547 */ /* 0x000fea000b800000 */
[----:B------:R-:W-:Y:S02]  /*0160*/  UISETP.GE.U32.AND UP1, UPT, UR8, 0x10, UPT ;  /* 0x000000100800788c */ /* 0x000fe4000bf26070 */
[----:B------:R-:W-:Y:S01]  /*0170*/  IMAD R3, R0, UR8, RZ ;  /* 0x0000000800037c24 */ /* 0x000fe2000f8e02ff */
[----:B------:R-:W-:Y:S01]  /*0180*/  ULOP3.LUT UR9, UR8, 0xf, URZ, 0xc0, !UPT ;  /* 0x0000000f08097892 */ /* 0x000fe2000f8ec0ff */
[----:B------:R-:W-:Y:S01]  /*0190*/  MOV R15, RZ ;  /* 0x000000ff000f7202 */ /* 0x000fe20000000f00 */
[----:B------:R-:W-:Y:S02]  /*01a0*/  UMOV UR4, URZ ;  /* 0x000000ff00047c82 */ /* 0x000fe40008000000 */
[----:B------:R-:W-:Y:S02]  /*01b0*/  UISETP.NE.AND UP0, UPT, UR9, URZ, UPT ;  /* 0x000000ff0900728c */ /* 0x000fe4000bf05270 */
[----:B------:R-:W-:Y:S09]  /*01c0*/  BRA.U !UP1, `(.L_x_1) ;  /* 0x0000000109d07547 */ /* 0x000ff2000b800000 */
[----:B------:R-:W1:Y:S01]  /*01d0*/  LDCU.64 UR6, c[0x0][0x380] ;  /* 0x00007000ff0677ac */ /* 0x000e620008000a00 */
[----:B------:R-:W-:Y:S02]  /*01e0*/  MOV R15, RZ ;  /* 0x000000ff000f7202 */ /* 0x000fe40000000f00 */
[----:B0-----:R-:W-:Y:S01]  /*01f0*/  MOV R2, R3 ;  /* 0x0000000300027202 */ /* 0x001fe20000000f00 */
[----:B------:R-:W-:Y:S02]  /*0200*/  ULOP3.LUT UR4, UR8, 0x7ffffff0, URZ, 0xc0, !UPT ;  /* 0x7ffffff008047892 */ /* 0x000fe4000f8ec0ff */
[----:B------:R-:W-:Y:S02]  /*0210*/  UIADD3 UR11, UPT, UPT, UR5, 0x20, URZ ;  /* 0x00000020050b7890 */ /* 0x000fe4000fffe0ff */
[----:B------:R-:W-:Y:S02]  /*0220*/  UIADD3 UR10, UPT, UPT, -UR4, URZ, URZ ;  /* 0x000000ff040a7290 */ /* 0x000fe4000fffe1ff */
[----:B-1----:R-:W-:-:S04]  /*0230*/  UIADD3 UR6, UP1, UPT, UR6, 0x20, URZ ;  /* 0x0000002006067890 */ /* 0x002fc8000ff3e0ff */
[----:B------:R-:W-:-:S12]  /*0240*/  UIADD3.X UR7, UPT, UPT, URZ, UR7, URZ, UP1, !UPT ;  /* 0x00000007ff077290 */ /* 0x000fd80008ffe4ff */
.L_x_2:
[----:B------:R-:W-:Y:S01]  /*0250*/  MOV R26, UR6 ;  /* 0x00000006001a7c02 */ /* 0x000fe20008000f00 */
[----:B------:R-:W0:Y:S01]  /*0260*/  LDS.128 R8, [UR11+-0x20] ;  /* 0xffffe00bff087984 */ /* 0x000e220008000c00 */
[----:B------:R-:W-:-:S03]  /*0270*/  MOV R27, UR7 ;  /* 0x00000007001b7c02 */ /* 0x000fc60008000f00 */
[----:B------:R-:W-:-:S05]  /*0280*/  IMAD.WIDE R26, R2, 0x4, R26 ;  /* 0x00000004021a7825 */ /* 0x000fca00078e021a */
[----:B------:R-:W0:Y:S04]  /*0290*/  LDG.E R4, desc[UR12][R26.64+-0x20] ;  /* 0xffffe00c1a047981 */ /* 0x000e28000c1e1900 */
[----:B------:R-:W2:Y:S04]  /*02a0*/  LDG.E R5, desc[UR12][R26.64+-0x1c] ;  /* 0xffffe40c1a057981 */ /* 0x000ea8000c1e1900 */
[----:B------:R-:W3:Y:S04]  /*02b0*/  LDG.E R29, desc[UR12][R26.64+-0x18] ;  /* 0xffffe80c1a1d7981 */ /* 0x000ee8000c1e1900 */
[----:B------:R-:W4:Y:S04]  /*02c0*/  LDG.E R14, desc[UR12][R26.64+-0x14] ;  /* 0xffffec0c1a0e7981 */ /* 0x000f28000c1e1900 */
[----:B------:R-:W5:Y:S04]  /*02d0*/  LDG.E R13, desc[UR12][R26.64+-0x10] ;  /* 0xfffff00c1a0d7981 */ /* 0x000f68000c1e1900 */
        /* <DEDUP_REMOVED lines=10> */
[----:B------:R-:W5:Y:S01]  /*0380*/  LDG.E R24, desc[UR12][R26.64+0x1c] ;  /* 0x00001c0c1a187981 */ /* 0x000f62000c1e1900 */
[----:B------:R-:W-:Y:S01]  /*0390*/  UIADD3 UR10, UPT, UPT, UR10, 0x10, URZ ;  /* 0x000000100a0a7890 */ /* 0x000fe2000fffe0ff */
[----:B------:R-:W-:-:S03]  /*03a0*/  IADD3 R2, PT, PT, R2, 0x10, RZ ;  /* 0x0000001002027810 */ /* 0x000fc60007ffe0ff */
[----:B------:R-:W-:Y:S01]  /*03b0*/  UISETP.NE.AND UP1, UPT, UR10, URZ, UPT ;  /* 0x000000ff0a00728c */ /* 0x000fe2000bf25270 */
[----:B0-----:R-:W-:-:S04]  /*03c0*/  IMAD R4, R4, R8, R15 ;  /* 0x0000000804047224 */ /* 0x001fc800078e020f */
[----:B--2---:R-:W-:Y:S02]  /*03d0*/  IMAD R9, R5, R9, R4 ;  /* 0x0000000905097224 */ /* 0x004fe400078e0204 */
[----:B------:R-:W5:Y:S02]  /*03e0*/  LDS.128 R4, [UR11+-0x10] ;  /* 0xfffff00bff047984 */ /* 0x000f640008000c00 */
[----:B---3--:R-:W-:-:S04]  /*03f0*/  IMAD R9, R29, R10, R9 ;  /* 0x0000000a1d097224 */ /* 0x008fc800078e0209 */
[----:B----4-:R-:W-:Y:S02]  /*0400*/  IMAD R14, R14, R11, R9 ;  /* 0x0000000b0e0e7224 */ /* 0x010fe400078e0209 */
[----:B------:R-:W0:Y:S02]  /*0410*/  LDS.128 R8, [UR11] ;  /* 0x0000000bff087984 */ /* 0x000e240008000c00 */
[----:B-----5:R-:W-:-:S04]  /*0420*/  IMAD R4, R13, R4, R14 ;  /* 0x000000040d047224 */ /* 0x020fc800078e020e */
[----:B------:R-:W-:Y:S02]  /*0430*/  IMAD R4, R12, R5, R4 ;  /* 0x000000050c047224 */ /* 0x000fe400078e0204 */
[----:B------:R-:W1:Y:S01]  /*0440*/  LDS.128 R12, [UR11+0x10] ;  /* 0x0000100bff0c7984 */ /* 0x000e620008000c00 */
[----:B------:R-:W-:Y:S01]  /*0450*/  UIADD3 UR11, UPT, UPT, UR11, 0x40, URZ ;  /* 0x000000400b0b7890 */ /* 0x000fe2000fffe0ff */
[----:B------:R-:W-:-:S04]  /*0460*/  IMAD R4, R17, R6, R4 ;  /* 0x0000000611047224 */ /* 0x000fc800078e0204 */
[----:B------:R-:W-:-:S04]  /*0470*/  IMAD R4, R16, R7, R4 ;  /* 0x0000000710047224 */ /* 0x000fc800078e0204 */
[----:B0-----:R-:W-:-:S04]  /*0480*/  IMAD R4, R19, R8, R4 ;  /* 0x0000000813047224 */ /* 0x001fc800078e0204 */
[----:B------:R-:W-:-:S04]  /*0490*/  IMAD R4, R18, R9, R4 ;  /* 0x0000000912047224 */ /* 0x000fc800078e0204 */
[----:B------:R-:W-:-:S04]  /*04a0*/  IMAD R4, R21, R10, R4 ;  /* 0x0000000a15047224 */ /* 0x000fc800078e0204 */
[----:B------:R-:W-:-:S04]  /*04b0*/  IMAD R4, R20, R11, R4 ;  /* 0x0000000b14047224 */ /* 0x000fc800078e0204 */
[----:B-1----:R-:W-:-:S04]  /*04c0*/  IMAD R4, R23, R12, R4 ;  /* 0x0000000c17047224 */ /* 0x002fc800078e0204 */
[----:B------:R-:W-:-:S04]  /*04d0*/  IMAD R4, R22, R13, R4 ;  /* 0x0000000d16047224 */ /* 0x000fc800078e0204 */
[----:B------:R-:W-:-:S04]  /*04e0*/  IMAD R4, R25, R14, R4 ;  /* 0x0000000e19047224 */ /* 0x000fc800078e0204 */
[----:B------:R-:W-:Y:S01]  /*04f0*/  IMAD R15, R24, R15, R4 ;  /* 0x0000000f180f7224 */ /* 0x000fe200078e0204 */
[----:B------:R-:W-:Y:S06]  /*0500*/  BRA.U UP1, `(.L_x_2) ;  /* 0xfffffffd01507547 */ /* 0x000fec000b83ffff */
.L_x_1:
[----:B------:R-:W-:Y:S05]  /*0510*/  BRA.U !UP0, `(.L_x_0) ;  /* 0x0000000108f07547 */ /* 0x000fea000b800000 */
[----:B------:R-:W-:Y:S02]  /*0520*/  UISETP.GE.U32.AND UP0, UPT, UR9, 0x8, UPT ;  /* 0x000000080900788c */ /* 0x000fe4000bf06070 */
[----:B------:R-:W-:-:S04]  /*0530*/  ULOP3.LUT UR7, UR8, 0x7, URZ, 0xc0, !UPT ;  /* 0x0000000708077892 */ /* 0x000fc8000f8ec0ff */
[----:B------:R-:W-:-:S03]  /*0540*/  UISETP.NE.AND UP1, UPT, UR7, URZ, UPT ;  /* 0x000000ff0700728c */ /* 0x000fc6000bf25270 */
[----:B------:R-:W-:Y:S08]  /*0550*/  BRA.U !UP0, `(.L_x_3) ;  /* 0x00000001085c7547 */ /* 0x000ff0000b800000 */
[----:B------:R-:W1:Y:S01]  /*0560*/  LDC.64 R12, c[0x0][0x380] ;  /* 0x0000e000ff0c7b82 */ /* 0x000e620000000a00 */
[----:B0-----:R-:W-:-:S05]  /*0570*/  IADD3 R5, PT, PT, R3, UR4, RZ ;  /* 0x0000000403057c10 */ /* 0x001fca000fffe0ff */
[----:B-1----:R-:W-:-:S05]  /*0580*/  IMAD.WIDE R12, R5, 0x4, R12 ;  /* 0x00000004050c7825 */ /* 0x002fca00078e020c */
[----:B------:R-:W2:Y:S04]  /*0590*/  LDG.E R2, desc[UR12][R12.64] ;  /* 0x0000000c0c027981 */ /* 0x000ea8000c1e1900 */
[----:B------:R-:W3:Y:S04]  /*05a0*/  LDG.E R14, desc[UR12][R12.64+0x4] ;  /* 0x0000040c0c0e7981 */ /* 0x000ee8000c1e1900 */
[----:B------:R-:W4:Y:S04]  /*05b0*/  LDG.E R16, desc[UR12][R12.64+0x8] ;  /* 0x0000080c0c107981 */ /* 0x000f28000c1e1900 */
[----:B------:R-:W5:Y:S04]  /*05c0*/  LDG.E R17, desc[UR12][R12.64+0xc] ;  /* 0x00000c0c0c117981 */ /* 0x000f68000c1e1900 */
[----:B------:R-:W5:Y:S04]  /*05d0*/  LDG.E R18, desc[UR12][R12.64+0x10] ;  /* 0x0000100c0c127981 */ /* 0x000f68000c1e1900 */
[----:B------:R-:W5:Y:S04]  /*05e0*/  LDG.E R19, desc[UR12][R12.64+0x14] ;  /* 0x0000140c0c137981 */ /* 0x000f68000c1e1900 */
[----:B------:R-:W5:Y:S04]  /*05f0*/  LDG.E R20, desc[UR12][R12.64+0x18] ;  /* 0x0000180c0c147981 */ /* 0x000f68000c1e1900 */
[----:B------:R-:W5:Y:S01]  /*0600*/  LDG.E R21, desc[UR12][R12.64+0x1c] ;  /* 0x00001c0c0c157981 */ /* 0x000f62000c1e1900 */
[----:B------:R-:W-:-:S02]  /*0610*/  ULEA UR6, UR4, UR5, 0x2 ;  /* 0x0000000504067291 */ /* 0x000fc4000f8e10ff */
[----:B------:R-:W-:-:S07]  /*0620*/  UIADD3 UR4, UPT, UPT, UR4, 0x8, URZ ;  /* 0x0000000804047890 */ /* 0x000fce000fffe0ff */
[----:B------:R-:W2:Y:S04]  /*0630*/  LDS.128 R8, [UR6] ;  /* 0x00000006ff087984 */ /* 0x000ea80008000c00 */
[----:B------:R-:W0:Y:S01]  /*0640*/  LDS.128 R4, [UR6+0x10] ;  /* 0x00001006ff047984 */ /* 0x000e220008000c00 */
[----:B--2---:R-:W-:-:S04]  /*0650*/  IMAD R2, R2, R8, R15 ;  /* 0x0000000802027224 */ /* 0x004fc800078e020f */
[----:B---3--:R-:W-:-:S04]  /*0660*/  IMAD R9, R14, R9, R2 ;  /* 0x000000090e097224 */ /* 0x008fc800078e0202 */
[----:B----4-:R-:W-:-:S04]  /*0670*/  IMAD R10, R16, R10, R9 ;  /* 0x0000000a100a7224 */ /* 0x010fc800078e0209 */
[----:B-----5:R-:W-:-:S04]  /*0680*/  IMAD R11, R17, R11, R10 ;  /* 0x0000000b110b7224 */ /* 0x020fc800078e020a */
[----:B0-----:R-:W-:-:S04]  /*0690*/  IMAD R4, R18, R4, R11 ;  /* 0x0000000412047224 */ /* 0x001fc800078e020b */
[----:B------:R-:W-:-:S04]  /*06a0*/  IMAD R5, R19, R5, R4 ;  /* 0x0000000513057224 */ /* 0x000fc800078e0204 */
[----:B------:R-:W-:-:S04]  /*06b0*/  IMAD R6, R20, R6, R5 ;  /* 0x0000000614067224 */ /* 0x000fc800078e0205 */
[----:B------:R-:W-:-:S07]  /*06c0*/  IMAD R15, R21, R7, R6 ;  /* 0x00000007150f7224 */ /* 0x000fce00078e0206 */
.L_x_3:
[----:B------:R-:W-:Y:S05]  /*06d0*/  BRA.U !UP1, `(.L_x_0) ;  /* 0x0000000109807547 */ /* 0x000fea000b800000 */
[----:B------:R-:W-:Y:S02]  /*06e0*/  UISETP.GE.U32.AND UP0, UPT, UR7, 0x4, UPT ;  /* 0x000000040700788c */ /* 0x000fe4000bf06070 */
[----:B------:R-:W-:-:S04]  /*06f0*/  ULOP3.LUT UR6, UR8, 0x3, URZ, 0xc0, !UPT ;  /* 0x0000000308067892 */ /* 0x000fc8000f8ec0ff */
[----:B------:R-:W-:-:S03]  /*0700*/  UISETP.NE.AND UP1, UPT, UR6, URZ, UPT ;  /* 0x000000ff0600728c */ /* 0x000fc6000bf25270 */
[----:B------:R-:W-:Y:S08]  /*0710*/  BRA.U !UP0, `(.L_x_4) ;  /* 0x0000000108387547 */ /* 0x000ff0000b800000 */
[----:B0-----:R-:W0:Y:S01]  /*0720*/  LDC.64 R4, c[0x0][0x380] ;  /* 0x0000e000ff047b82 */ /* 0x001e220000000a00 */
[----:B------:R-:W-:-:S05]  /*0730*/  IADD3 R9, PT, PT, R3, UR4, RZ ;  /* 0x0000000403097c10 */ /* 0x000fca000fffe0ff */
[----:B0-----:R-:W-:-:S05]  /*0740*/  IMAD.WIDE R8, R9, 0x4, R4 ;  /* 0x0000000409087825 */ /* 0x001fca00078e0204 */
[----:B------:R-:W2:Y:S04]  /*0750*/  LDG.E R2, desc[UR12][R8.64] ;  /* 0x0000000c08027981 */ /* 0x000ea8000c1e1900 */
[----:B------:R-:W3:Y:S04]  /*0760*/  LDG.E R10, desc[UR12][R8.64+0x4] ;  /* 0x0000040c080a7981 */ /* 0x000ee8000c1e1900 */
[----:B------:R-:W4:Y:S04]  /*0770*/  LDG.E R11, desc[UR12][R8.64+0x8] ;  /* 0x0000080c080b7981 */ /* 0x000f28000c1e1900 */
[----:B------:R-:W5:Y:S01]  /*0780*/  LDG.E R12, desc[UR12][R8.64+0xc] ;  /* 0x00000c0c080c7981 */ /* 0x000f62000c1e1900 */
[----:B------:R-:W-:-:S02]  /*0790*/  ULEA UR7, UR4, UR5, 0x2 ;  /* 0x0000000504077291 */ /* 0x000fc4000f8e10ff */
[----:B------:R-:W-:-:S07]  /*07a0*/  UIADD3 UR4, UPT, UPT, UR4, 0x4, URZ ;  /* 0x0000000404047890 */ /* 0x000fce000fffe0ff */
[----:B------:R-:W2:Y:S02]  /*07b0*/  LDS.128 R4, [UR7] ;  /* 0x00000007ff047984 */ /* 0x000ea40008000c00 */
[----:B--2---:R-:W-:-:S04]  /*07c0*/  IMAD R2, R2, R4, R15 ;  /* 0x0000000402027224 */ /* 0x004fc800078e020f */
[----:B---3--:R-:W-:-:S04]  /*07d0*/  IMAD R5, R10, R5, R2 ;  /* 0x000000050a057224 */ /* 0x008fc800078e0202 */
[----:B----4-:R-:W-:-:S04]  /*07e0*/  IMAD R6, R11, R6, R5 ;  /* 0x000000060b067224 */ /* 0x010fc800078e0205 */
[----:B-----5:R-:W-:-:S07]  /*07f0*/  IMAD R15, R12, R7, R6 ;  /* 0x000000070c0f7224 */ /* 0x020fce00078e0206 */
.L_x_4:
[----:B------:R-:W-:Y:S05]  /*0800*/  BRA.U !UP1, `(.L_x_0) ;  /* 0x0000000109347547 */ /* 0x000fea000b800000 */
[----:B0-----:R-:W0:Y:S01]  /*0810*/  LDC.64 R4, c[0x0][0x380] ;  /* 0x0000e000ff047b82 */ /* 0x001e220000000a00 */
[----:B------:R-:W-:Y:S01]  /*0820*/  IADD3 R7, PT, PT, R3, UR4, RZ ;  /* 0x0000000403077c10 */ /* 0x000fe2000fffe0ff */
[----:B------:R-:W-:Y:S02]  /*0830*/  ULEA UR7, UR4, UR5, 0x2 ;  /* 0x0000000504077291 */ /* 0x000fe4000f8e10ff */
[----:B------:R-:W-:-:S12]  /*0840*/  UIADD3 UR6, UPT, UPT, -UR6, URZ, URZ ;  /* 0x000000ff06067290 */ /* 0x000fd8000fffe1ff */
.L_x_5:
[C---:B0-----:R-:W-:Y:S01]  /*0850*/  IMAD.WIDE R2, R7.reuse, 0x4, R4 ;  /* 0x0000000407027825 */ /* 0x041fe200078e0204 */
[----:B------:R-:W0:Y:S05]  /*0860*/  LDS R6, [UR7] ;  /* 0x00000007ff067984 */ /* 0x000e2a0008000800 */
[----:B------:R-:W0:Y:S01]  /*0870*/  LDG.E R2, desc[UR12][R2.64] ;  /* 0x0000000c02027981 */ /* 0x000e22000c1e1900 */
[----:B------:R-:W-:Y:S01]  /*0880*/  UIADD3 UR6, UPT, UPT, UR6, 0x1, URZ ;  /* 0x0000000106067890 */ /* 0x000fe2000fffe0ff */
[----:B------:R-:W-:Y:S01]  /*0890*/  IADD3 R7, PT, PT, R7, 0x1, RZ ;  /* 0x0000000107077810 */ /* 0x000fe20007ffe0ff */
[----:B------:R-:W-:Y:S02]  /*08a0*/  UIADD3 UR7, UPT, UPT, UR7, 0x4, URZ ;  /* 0x0000000407077890 */ /* 0x000fe4000fffe0ff */
[----:B------:R-:W-:Y:S01]  /*08b0*/  UISETP.NE.AND UP0, UPT, UR6, URZ, UPT ;  /* 0x000000ff0600728c */ /* 0x000fe2000bf05270 */
[----:B0-----:R-:W-:-:S08]  /*08c0*/  IMAD R15, R2, R6, R15 ;  /* 0x00000006020f7224 */ /* 0x001fd000078e020f */
[----:B------:R-:W-:Y:S05]  /*08d0*/  BRA.U UP0, `(.L_x_5) ;  /* 0xfffffffd00dc7547 */ /* 0x000fea000b83ffff */
.L_x_0:
[----:B0-----:R-:W0:Y:S02]  /*08e0*/  LDC.64 R2, c[0x0][0x390] ;  /* 0x0000e400ff027b82 */ /* 0x001e240000000a00 */
[----:B0-----:R-:W-:-:S05]  /*08f0*/  IMAD.WIDE R2, R0, 0x4, R2 ;  /* 0x0000000400027825 */ /* 0x001fca00078e0202 */
[----:B------:R-:W-:Y:S01]  /*0900*/  STG.E desc[UR12][R2.64], R15 ;  /* 0x0000000f02007986 */ /* 0x000fe2000c10190c */
[----:B------:R-:W-:Y:S05]  /*0910*/  EXIT ;  /* 0x000000000000794d */ /* 0x000fea0003800000 */
.L_x_6:
[----:B------:R-:W-:-:S00]  /*0920*/  BRA `(.L_x_6) ;  /* 0xfffffffc00fc7947 */ /* 0x000fc0000383ffff */
[----:B------:R-:W-:-:S00]  /*0930*/  NOP ;  /* 0x0000000000007918 */ /* 0x000fc00000000000 */
        /* <DEDUP_REMOVED lines=12> */
.L_x_7:


//--------------------- .nv.shared._Z33MatrixVectorMultUsingSharedMemoryPiS_S_ii --------------------------
	.section	.nv.shared._Z33MatrixVectorMultUsingSharedMemoryPiS_S_ii,"aw",@nobits
	.sectionflags	@""
	.align	4
.nv.shared._Z33MatrixVectorMultUsingSharedMemoryPiS_S_ii:
	.zero		3072


//--------------------- .nv.shared.reserved.0     --------------------------
	.section	.nv.shared.reserved.0,"aw",@nobits
	.weak		__nv_reservedSMEM_offset_0_alias
	.size		__nv_reservedSMEM_offset_0_alias, 0, 64
	.other		__nv_reservedSMEM_offset_0_alias,@"STO_CUDA_RESERVED_SHARED STV_DEFAULT"
__nv_reservedSMEM_offset_0_alias:
	.zero		0
	.zero		64


//--------------------- .nv.constant0._Z33MatrixVectorMultUsingSharedMemoryPiS_S_ii --------------------------
	.section	.nv.constant0._Z33MatrixVectorMultUsingSharedMemoryPiS_S_ii,"a",@progbits
	.sectionflags	@""
	.align	4
.nv.constant0._Z33MatrixVectorMultUsingSharedMemoryPiS_S_ii:
	.zero		928


//--------------------- SYMBOLS --------------------------

	.type		.nv.reservedSmem.offset0,@object
	.size		.nv.reservedSmem.offset0,0x4
	.type		.nv.reservedSmem.cap,@object
	.size		.nv.reservedSmem.cap,0x4
